//
// Generated by NVIDIA NVVM Compiler
//
// Compiler Build ID: CL-36424714
// Cuda compilation tools, release 13.0, V13.0.88
// Based on NVVM 20.0.0
//

.version 9.0
.target sm_100
.address_size 64

	// .globl	_Z12hello_kerneli
.extern .func  (.param .b32 func_retval0) vprintf
(
	.param .b64 vprintf_param_0,
	.param .b64 vprintf_param_1
)
;
.global .align 1 .b8 $str[30] = {72, 101, 108, 108, 111, 32, 102, 114, 111, 109, 32, 71, 80, 85, 32, 107, 101, 114, 110, 101, 108, 44, 32, 105, 100, 61, 37, 100, 10};

.visible .entry _Z12hello_kerneli(
	.param .u32 _Z12hello_kerneli_param_0
)
{
	.local .align 8 .b8 	__local_depot0[8];
	.reg .b64 	%SP;
	.reg .b64 	%SPL;
	.reg .pred 	%p<2>;
	.reg .b32 	%r<7>;
	.reg .b64 	%rd<5>;

	mov.u64 	%SPL, __local_depot0;
	cvta.local.u64 	%SP, %SPL;
	ld.param.u32 	%r1, [_Z12hello_kerneli_param_0];
	mov.u32 	%r2, %tid.x;
	mov.u32 	%r3, %ctaid.x;
	or.b32  	%r4, %r2, %r3;
	setp.ne.s32 	%p1, %r4, 0;
	@%p1 bra 	$L__BB0_2;
	add.u64 	%rd1, %SP, 0;
	add.u64 	%rd2, %SPL, 0;
	st.local.u32 	[%rd2], %r1;
	mov.u64 	%rd3, $str;
	cvta.global.u64 	%rd4, %rd3;
	{ // callseq 0, 0
	.param .b64 param0;
	st.param.b64 	[param0], %rd4;
	.param .b64 param1;
	st.param.b64 	[param1], %rd1;
	.param .b32 retval0;
	call.uni (retval0), 
	vprintf, 
	(
	param0, 
	param1
	);
	ld.param.b32 	%r5, [retval0];
	} // callseq 0
$L__BB0_2:
	ret;

}


// ===== COMPILED SASS (sm_100) =====

	.target	sm_100

	.elftype	@"ET_EXEC"


//--------------------- .note.nv.tkinfo           --------------------------
	.section	.note.nv.tkinfo,"",@"SHT_NOTE"
	.sectionflags	@"SHF_NOTE_NV_TKINFO"
	.tkinfo
        /*0018*/ 	.word	0x00000002
        /*0030*/ 	.string	""
        /*0030*/ 	.string	"ptxas"
        /*0030*/ 	.string	"Cuda compilation tools, release 13.0, V13.0.88"
        /*0030*/ 	.string	"Build cuda_13.0.r13.0/compiler.36424714_0"
        /*0030*/ 	.string	"-arch sm_100 -m 64 "



//--------------------- .note.nv.cuinfo           --------------------------
	.section	.note.nv.cuinfo,"",@"SHT_NOTE"
	.sectionflags	@"SHF_NOTE_NV_CUINFO"
        /*0018*/ 	.short	0x0002
        /*001a*/ 	.short	0x0064
        /*001c*/ 	.short	0x0082
	.zero		2


//--------------------- .nv.info                  --------------------------
	.section	.nv.info,"",@"SHT_CUDA_INFO"
	.align	4


	//----- nvinfo : EIATTR_REGCOUNT
	.align		4
        /*0000*/ 	.byte	0x04, 0x2f
        /*0002*/ 	.short	(.L_2 - .L_1)
	.align		4
.L_1:
        /*0004*/ 	.word	index@(_Z12hello_kerneli)
        /*0008*/ 	.word	0x00000018


	//----- nvinfo : EIATTR_FRAME_SIZE
	.align		4
.L_2:
        /*000c*/ 	.byte	0x04, 0x11
        /*000e*/ 	.short	(.L_4 - .L_3)
	.align		4
.L_3:
        /*0010*/ 	.word	index@(_Z12hello_kerneli)
        /*0014*/ 	.word	0x00000008


	//----- nvinfo : EIATTR_MIN_STACK_SIZE
	.align		4
.L_4:
        /*0018*/ 	.byte	0x04, 0x12
        /*001a*/ 	.short	(.L_6 - .L_5)
	.align		4
.L_5:
        /*001c*/ 	.word	index@(_Z12hello_kerneli)
        /*0020*/ 	.word	0x00000008
.L_6:


//--------------------- .nv.compat                --------------------------
	.section	.nv.compat,"",@"SHT_CUDA_COMPAT_INFO"
	.align	4
        /*0000*/ 	.byte	0x02, 0x09, 0x00, 0x00, 0x02, 0x02, 0x01, 0x00, 0x02, 0x05, 0x05, 0x00, 0x03, 0x07, 0x01, 0x01
        /*0010*/ 	.byte	0x02, 0x03, 0x00, 0x00, 0x02, 0x06, 0x01, 0x00, 0x04, 0x0b, 0x08, 0x00, 0x09, 0x00, 0x00, 0x00
        /*0020*/ 	.byte	0x00, 0x00, 0x00, 0x00


//--------------------- .nv.info._Z12hello_kerneli --------------------------
	.section	.nv.info._Z12hello_kerneli,"",@"SHT_CUDA_INFO"
	.sectionflags	@""
	.align	4


	//----- nvinfo : EIATTR_CUDA_API_VERSION
	.align		4
        /*0000*/ 	.byte	0x04, 0x37
        /*0002*/ 	.short	(.L_8 - .L_7)
.L_7:
        /*0004*/ 	.word	0x00000082


	//----- nvinfo : EIATTR_KPARAM_INFO
	.align		4
.L_8:
        /*0008*/ 	.byte	0x04, 0x17
        /*000a*/ 	.short	(.L_10 - .L_9)
.L_9:
        /*000c*/ 	.word	0x00000000
        /*0010*/ 	.short	0x0000
        /*0012*/ 	.short	0x0000
        /*0014*/ 	.byte	0x00, 0xf0, 0x11, 0x00


	//----- nvinfo : EIATTR_SPARSE_MMA_MASK
	.align		4
.L_10:
        /*0018*/ 	.byte	0x03, 0x50
        /*001a*/ 	.short	0x0000


	//----- nvinfo : EIATTR_MAXREG_COUNT
	.align		4
        /*001c*/ 	.byte	0x03, 0x1b
        /*001e*/ 	.short	0x00ff


	//----- nvinfo : EIATTR_EXTERNS
	.align		4
        /*0020*/ 	.byte	0x04, 0x0f
        /*0022*/ 	.short	(.L_12 - .L_11)


	//   ....[0]....
	.align		4
.L_11:
        /*0024*/ 	.word	index@(vprintf)


	//----- nvinfo : EIATTR_MERCURY_ISA_VERSION
	.align		4
.L_12:
        /*0028*/ 	.byte	0x03, 0x5f
        /*002a*/ 	.short	0x0101


	//----- nvinfo : EIATTR_VRC_CTA_INIT_COUNT
	.align		4
        /*002c*/ 	.byte	0x02, 0x4a
	.zero		1
	.zero		1


	//----- nvinfo : EIATTR_SYSCALL_OFFSETS
	.align		4
        /*0030*/ 	.byte	0x04, 0x46
        /*0032*/ 	.short	(.L_14 - .L_13)


	//   ....[0]....
.L_13:
        /*0034*/ 	.word	0x00000120


	//----- nvinfo : EIATTR_EXIT_INSTR_OFFSETS
	.align		4
.L_14:
        /*0038*/ 	.byte	0x04, 0x1c
        /*003a*/ 	.short	(.L_16 - .L_15)


	//   ....[0]....
.L_15:
        /*003c*/ 	.word	0x00000090


	//   ....[1]....
        /*0040*/ 	.word	0x00000130


	//----- nvinfo : EIATTR_CRS_STACK_SIZE
	.align		4
.L_16:
        /*0044*/ 	.byte	0x04, 0x1e
        /*0046*/ 	.short	(.L_18 - .L_17)
.L_17:
        /*0048*/ 	.word	0x00000000


	//----- nvinfo : EIATTR_CBANK_PARAM_SIZE
	.align		4
.L_18:
        /*004c*/ 	.byte	0x03, 0x19
        /*004e*/ 	.short	0x0004


	//----- nvinfo : EIATTR_PARAM_CBANK
	.align		4
        /*0050*/ 	.byte	0x04, 0x0a
        /*0052*/ 	.short	(.L_20 - .L_19)
	.align		4
.L_19:
        /*0054*/ 	.word	index@(.nv.constant0._Z12hello_kerneli)
        /*0058*/ 	.short	0x0380
        /*005a*/ 	.short	0x0004


	//----- nvinfo : EIATTR_SW_WAR
	.align		4
.L_20:
        /*005c*/ 	.byte	0x04, 0x36
        /*005e*/ 	.short	(.L_22 - .L_21)
.L_21:
        /*0060*/ 	.word	0x00000008
.L_22:


//--------------------- .nv.callgraph             --------------------------
	.section	.nv.callgraph,"",@"SHT_CUDA_CALLGRAPH"
	.align	4
	.sectionentsize	8
	.align		4
        /*0000*/ 	.word	0x00000000
	.align		4
        /*0004*/ 	.word	0xffffffff
	.align		4
        /*0008*/ 	.word	index@(_Z12hello_kerneli)
	.align		4
        /*000c*/ 	.word	index@(vprintf)
	.align		4
        /*0010*/ 	.word	0x00000000
	.align		4
        /*0014*/ 	.word	0xfffffffe
	.align		4
        /*0018*/ 	.word	0x00000000
	.align		4
        /*001c*/ 	.word	0xfffffffd
	.align		4
        /*0020*/ 	.word	0x00000000
	.align		4
        /*0024*/ 	.word	0xfffffffc


//--------------------- .nv.constant4             --------------------------
	.section	.nv.constant4,"a",@progbits
	.align	8
	.align		8
.nv.constant4:
        /*0000*/ 	.dword	vprintf
	.align		8
        /*0008*/ 	.dword	$str


//--------------------- .text._Z12hello_kerneli   --------------------------
	.section	.text._Z12hello_kerneli,"ax",@progbits
	.align	128
        .global         _Z12hello_kerneli
        .type           _Z12hello_kerneli,@function
        .size           _Z12hello_kerneli,(.L_x_2 - _Z12hello_kerneli)
        .other          _Z12hello_kerneli,@"STO_CUDA_ENTRY STV_DEFAULT"
_Z12hello_kerneli:
.text._Z12hello_kerneli:
[----:B------:R-:W0:Y:S01]  /*0000*/  LDC R1, c[0x0][0x37c] ;  /* 0x0000df00ff017b82 */ /* 0x000e220000000800 */
[----:B------:R-:W1:Y:S07]  /*0010*/  S2R R0, SR_TID.X ;  /* 0x0000000000007919 */ /* 0x000e6e0000002100 */
[----:B------:R-:W1:Y:S01]  /*0020*/  S2UR UR6, SR_CTAID.X ;  /* 0x00000000000679c3 */ /* 0x000e620000002500 */
[----:B------:R-:W2:Y:S01]  /*0030*/  LDCU UR4, c[0x0][0x2f8] ;  /* 0x00005f00ff0477ac */ /* 0x000ea20008000800 */
[----:B0-----:R-:W-:Y:S01]  /*0040*/  VIADD R1, R1, 0xfffffff8 ;  /* 0xfffffff801017836 */ /* 0x001fe20000000000 */
[----:B------:R-:W0:Y:S04]  /*0050*/  LDCU UR5, c[0x0][0x2fc] ;  /* 0x00005f80ff0577ac */ /* 0x000e280008000800 */
[----:B--2---:R-:W-:-:S05]  /*0060*/  IADD3 R6, P1, PT, R1, UR4, RZ ;  /* 0x0000000401067c10 */ /* 0x004fca000ff3e0ff */
[----:B0-----:R-:W-:Y:S01]  /*0070*/  IMAD.X R7, RZ, RZ, UR5, P1 ;  /* 0x00000005ff077e24 */ /* 0x001fe200088e06ff */
[----:B-1----:R-:W-:-:S13]  /*0080*/  LOP3.LUT P0, RZ, R0, UR6, RZ, 0xfc, !PT ;  /* 0x0000000600ff7c12 */ /* 0x002fda000f80fcff */
[----:B------:R-:W-:Y:S05]  /*0090*/  @P0 EXIT ;  /* 0x000000000000094d */ /* 0x000fea0003800000 */
[----:B------:R-:W0:Y:S01]  /*00a0*/  LDC R8, c[0x0][0x380] ;  /* 0x0000e000ff087b82 */ /* 0x000e220000000800 */
[----:B------:R-:W-:Y:S01]  /*00b0*/  MOV R0, 0x0 ;  /* 0x0000000000007802 */ /* 0x000fe20000000f00 */
[----:B------:R-:W1:Y:S06]  /*00c0*/  LDCU.64 UR4, c[0x4][0x8] ;  /* 0x01000100ff0477ac */ /* 0x000e6c0008000a00 */
[----:B------:R2:W3:Y:S01]  /*00d0*/  LDC.64 R2, c[0x4][R0] ;  /* 0x0100000000027b82 */ /* 0x0004e20000000a00 */
[----:B-1----:R-:W-:Y:S02]  /*00e0*/  IMAD.U32 R4, RZ, RZ, UR4 ;  /* 0x00000004ff047e24 */ /* 0x002fe4000f8e00ff */
[----:B------:R-:W-:Y:S01]  /*00f0*/  IMAD.U32 R5, RZ, RZ, UR5 ;  /* 0x00000005ff057e24 */ /* 0x000fe2000f8e00ff */
[----:B0-----:R2:W-:Y:S06]  /*0100*/  STL [R1], R8 ;  /* 0x0000000801007387 */ /* 0x0015ec0000100800 */
[----:B------:R-:W-:-:S07]  /*0110*/  LEPC R20, `(.L_x_0) ;  /* 0x000000001014794e */ /* 0x000fce0000000000 */
[----:B--23--:R-:W-:Y:S05]  /*0120*/  CALL.ABS.NOINC R2 ;  /* 0x0000000002007343 */ /* 0x00cfea0003c00000 */
.L_x_0:
[----:B------:R-:W-:Y:S05]  /*0130*/  EXIT ;  /* 0x000000000000794d */ /* 0x000fea0003800000 */
.L_x_1:
[----:B------:R-:W-:-:S00]  /*0140*/  BRA `(.L_x_1) ;  /* 0xfffffffc00fc7947 */ /* 0x000fc0000383ffff */
[----:B------:R-:W-:-:S00]  /*0150*/  NOP ;  /* 0x0000000000007918 */ /* 0x000fc00000000000 */
        /* <DEDUP_REMOVED lines=10> */
.L_x_2:


//--------------------- .nv.global.init           --------------------------
	.section	.nv.global.init,"aw",@progbits
.nv.global.init:
	.type		$str,@object
	.size		$str,(.L_0 - $str)
$str:
        /*0000*/ 	.byte	0x48, 0x65, 0x6c, 0x6c, 0x6f, 0x20, 0x66, 0x72, 0x6f, 0x6d, 0x20, 0x47, 0x50, 0x55, 0x20, 0x6b
        /*0010*/ 	.byte	0x65, 0x72, 0x6e, 0x65, 0x6c, 0x2c, 0x20, 0x69, 0x64, 0x3d, 0x25, 0x64, 0x0a, 0x00
.L_0:


//--------------------- .nv.shared.reserved.0     --------------------------
	.section	.nv.shared.reserved.0,"aw",@nobits
	.weak		__nv_reservedSMEM_offset_0_alias
	.size		__nv_reservedSMEM_offset_0_alias, 0, 64
	.other		__nv_reservedSMEM_offset_0_alias,@"STO_CUDA_RESERVED_SHARED STV_DEFAULT"
__nv_reservedSMEM_offset_0_alias:
	.zero		0
	.zero		64


//--------------------- .nv.constant0._Z12hello_kerneli --------------------------
	.section	.nv.constant0._Z12hello_kerneli,"a",@progbits
	.sectionflags	@""
	.align	4
.nv.constant0._Z12hello_kerneli:
	.zero		900


//--------------------- SYMBOLS --------------------------

	.type		.nv.reservedSmem.offset0,@object
	.size		.nv.reservedSmem.offset0,0x4
	.type		vprintf,@function
